//
// Generated by NVIDIA NVVM Compiler
//
// Compiler Build ID: CL-36424714
// Cuda compilation tools, release 13.0, V13.0.88
// Based on NVVM 20.0.0
//

.version 9.0
.target sm_100
.address_size 64

	// .globl	_Z9HL_kernelPKhmmPh

.visible .entry _Z9HL_kernelPKhmmPh(
	.param .u64 .ptr .align 1 _Z9HL_kernelPKhmmPh_param_0,
	.param .u64 _Z9HL_kernelPKhmmPh_param_1,
	.param .u64 _Z9HL_kernelPKhmmPh_param_2,
	.param .u64 .ptr .align 1 _Z9HL_kernelPKhmmPh_param_3
)
{
	.reg .pred 	%p<20>;
	.reg .b16 	%rs<4>;
	.reg .b32 	%r<34>;
	.reg .b64 	%rd<69>;

	ld.param.u64 	%rd26, [_Z9HL_kernelPKhmmPh_param_0];
	ld.param.u64 	%rd23, [_Z9HL_kernelPKhmmPh_param_1];
	ld.param.u64 	%rd24, [_Z9HL_kernelPKhmmPh_param_2];
	ld.param.u64 	%rd25, [_Z9HL_kernelPKhmmPh_param_3];
	cvta.to.global.u64 	%rd1, %rd26;
	mov.u32 	%r1, %tid.x;
	mov.u32 	%r2, %ctaid.x;
	mov.u32 	%r3, %ntid.x;
	mad.lo.s32 	%r4, %r2, %r3, %r1;
	cvt.u64.u32 	%rd2, %r4;
	mul.lo.s64 	%rd27, %rd24, %rd23;
	setp.le.u64 	%p3, %rd27, %rd2;
	@%p3 bra 	$L__BB0_20;
	and.b64  	%rd28, %rd23, -4294967296;
	setp.ne.s64 	%p4, %rd28, 0;
	@%p4 bra 	$L__BB0_3;
	cvt.u32.u64 	%r5, %rd23;
	cvt.u32.u64 	%r6, %rd2;
	div.u32 	%r7, %r6, %r5;
	mul.lo.s32 	%r8, %r7, %r5;
	sub.s32 	%r9, %r6, %r8;
	cvt.u64.u32 	%rd64, %r7;
	cvt.u64.u32 	%rd65, %r9;
	bra.uni 	$L__BB0_4;
$L__BB0_3:
	div.u64 	%rd64, %rd2, %rd23;
	mul.lo.s64 	%rd29, %rd64, %rd23;
	sub.s64 	%rd65, %rd2, %rd29;
$L__BB0_4:
	add.s64 	%rd30, %rd23, %rd65;
	add.s64 	%rd9, %rd30, -1;
	or.b64  	%rd31, %rd9, %rd23;
	and.b64  	%rd32, %rd31, -4294967296;
	setp.ne.s64 	%p5, %rd32, 0;
	@%p5 bra 	$L__BB0_6;
	cvt.u32.u64 	%r10, %rd23;
	cvt.u32.u64 	%r11, %rd9;
	rem.u32 	%r12, %r11, %r10;
	cvt.u64.u32 	%rd66, %r12;
	bra.uni 	$L__BB0_7;
$L__BB0_6:
	rem.u64 	%rd66, %rd9, %rd23;
$L__BB0_7:
	setp.gt.u64 	%p6, %rd23, %rd2;
	add.s64 	%rd13, %rd24, -1;
	setp.ge.u64 	%p7, %rd64, %rd13;
	or.pred  	%p8, %p6, %p7;
	@%p8 bra 	$L__BB0_20;
	add.s64 	%rd14, %rd13, %rd64;
	or.b64  	%rd33, %rd14, %rd24;
	and.b64  	%rd34, %rd33, -4294967296;
	setp.ne.s64 	%p9, %rd34, 0;
	@%p9 bra 	$L__BB0_10;
	cvt.u32.u64 	%r13, %rd24;
	cvt.u32.u64 	%r14, %rd14;
	rem.u32 	%r15, %r14, %r13;
	cvt.u64.u32 	%rd67, %r15;
	bra.uni 	$L__BB0_11;
$L__BB0_10:
	rem.u64 	%rd67, %rd14, %rd24;
$L__BB0_11:
	mul.lo.s64 	%rd18, %rd64, %rd23;
	add.s64 	%rd19, %rd64, 1;
	or.b64  	%rd35, %rd19, %rd24;
	and.b64  	%rd36, %rd35, -4294967296;
	setp.ne.s64 	%p10, %rd36, 0;
	@%p10 bra 	$L__BB0_13;
	cvt.u32.u64 	%r16, %rd24;
	cvt.u32.u64 	%r17, %rd19;
	rem.u32 	%r18, %r17, %r16;
	cvt.u64.u32 	%rd68, %r18;
	bra.uni 	$L__BB0_14;
$L__BB0_13:
	rem.u64 	%rd68, %rd19, %rd24;
$L__BB0_14:
	mul.lo.s64 	%rd37, %rd67, %rd23;
	add.s64 	%rd38, %rd65, 1;
	setp.eq.s64 	%p12, %rd38, %rd23;
	selp.b64 	%rd39, 0, %rd38, %p12;
	mul.lo.s64 	%rd40, %rd68, %rd23;
	add.s64 	%rd41, %rd37, %rd66;
	add.s64 	%rd42, %rd1, %rd41;
	ld.global.u8 	%r20, [%rd42];
	add.s64 	%rd43, %rd37, %rd65;
	add.s64 	%rd44, %rd1, %rd43;
	ld.global.u8 	%r21, [%rd44];
	add.s32 	%r22, %r21, %r20;
	add.s64 	%rd45, %rd37, %rd39;
	add.s64 	%rd46, %rd1, %rd45;
	ld.global.u8 	%r23, [%rd46];
	add.s32 	%r24, %r22, %r23;
	add.s64 	%rd47, %rd66, %rd18;
	add.s64 	%rd48, %rd1, %rd47;
	ld.global.u8 	%r25, [%rd48];
	add.s32 	%r26, %r24, %r25;
	add.s64 	%rd49, %rd39, %rd18;
	add.s64 	%rd50, %rd1, %rd49;
	ld.global.u8 	%r27, [%rd50];
	add.s32 	%r28, %r26, %r27;
	add.s64 	%rd51, %rd40, %rd66;
	add.s64 	%rd52, %rd1, %rd51;
	ld.global.u8 	%r29, [%rd52];
	add.s32 	%r30, %r28, %r29;
	add.s64 	%rd53, %rd40, %rd65;
	add.s64 	%rd54, %rd1, %rd53;
	ld.global.u8 	%r31, [%rd54];
	add.s32 	%r32, %r30, %r31;
	add.s64 	%rd55, %rd40, %rd39;
	add.s64 	%rd56, %rd1, %rd55;
	ld.global.u8 	%r33, [%rd56];
	add.s32 	%r19, %r32, %r33;
	mov.pred 	%p19, -1;
	setp.eq.s32 	%p13, %r19, 2;
	@%p13 bra 	$L__BB0_21;
	setp.eq.s32 	%p14, %r19, 3;
	@%p14 bra 	$L__BB0_19;
	setp.ne.s32 	%p15, %r19, 6;
	@%p15 bra 	$L__BB0_18;
	add.s64 	%rd59, %rd18, %rd65;
	add.s64 	%rd60, %rd1, %rd59;
	ld.global.u8 	%rs2, [%rd60];
	setp.eq.s16 	%p17, %rs2, 0;
	@%p17 bra 	$L__BB0_19;
$L__BB0_18:
	mov.pred 	%p19, 0;
$L__BB0_19:
	selp.u16 	%rs3, 1, 0, %p19;
	add.s64 	%rd61, %rd18, %rd65;
	cvta.to.global.u64 	%rd62, %rd25;
	add.s64 	%rd63, %rd62, %rd61;
	st.global.u8 	[%rd63], %rs3;
$L__BB0_20:
	ret;
$L__BB0_21:
	add.s64 	%rd57, %rd18, %rd65;
	add.s64 	%rd58, %rd1, %rd57;
	ld.global.u8 	%rs1, [%rd58];
	setp.ne.s16 	%p19, %rs1, 0;
	bra.uni 	$L__BB0_19;

}


// ===== COMPILED SASS (sm_100) =====

	.target	sm_100

	.elftype	@"ET_EXEC"


//--------------------- .note.nv.tkinfo           --------------------------
	.section	.note.nv.tkinfo,"",@"SHT_NOTE"
	.sectionflags	@"SHF_NOTE_NV_TKINFO"
	.tkinfo
        /*0018*/ 	.word	0x00000002
        /*0030*/ 	.string	""
        /*0030*/ 	.string	"ptxas"
        /*0030*/ 	.string	"Cuda compilation tools, release 13.0, V13.0.88"
        /*0030*/ 	.string	"Build cuda_13.0.r13.0/compiler.36424714_0"
        /*0030*/ 	.string	"-arch sm_100 -m 64 "



//--------------------- .note.nv.cuinfo           --------------------------
	.section	.note.nv.cuinfo,"",@"SHT_NOTE"
	.sectionflags	@"SHF_NOTE_NV_CUINFO"
        /*0018*/ 	.short	0x0002
        /*001a*/ 	.short	0x0064
        /*001c*/ 	.short	0x0082
	.zero		2


//--------------------- .nv.info                  --------------------------
	.section	.nv.info,"",@"SHT_CUDA_INFO"
	.align	4


	//----- nvinfo : EIATTR_REGCOUNT
	.align		4
        /*0000*/ 	.byte	0x04, 0x2f
        /*0002*/ 	.short	(.L_1 - .L_0)
	.align		4
.L_0:
        /*0004*/ 	.word	index@(_Z9HL_kernelPKhmmPh)
        /*0008*/ 	.word	0x0000001e


	//----- nvinfo : EIATTR_FRAME_SIZE
	.align		4
.L_1:
        /*000c*/ 	.byte	0x04, 0x11
        /*000e*/ 	.short	(.L_3 - .L_2)
	.align		4
.L_2:
        /*0010*/ 	.word	index@($__internal_1_$__cuda_sm20_rem_u64)
        /*0014*/ 	.word	0x00000000


	//----- nvinfo : EIATTR_FRAME_SIZE
	.align		4
.L_3:
        /*0018*/ 	.byte	0x04, 0x11
        /*001a*/ 	.short	(.L_5 - .L_4)
	.align		4
.L_4:
        /*001c*/ 	.word	index@($__internal_0_$__cuda_sm20_div_u64)
        /*0020*/ 	.word	0x00000000


	//----- nvinfo : EIATTR_FRAME_SIZE
	.align		4
.L_5:
        /*0024*/ 	.byte	0x04, 0x11
        /*0026*/ 	.short	(.L_7 - .L_6)
	.align		4
.L_6:
        /*0028*/ 	.word	index@(_Z9HL_kernelPKhmmPh)
        /*002c*/ 	.word	0x00000000


	//----- nvinfo : EIATTR_MIN_STACK_SIZE
	.align		4
.L_7:
        /*0030*/ 	.byte	0x04, 0x12
        /*0032*/ 	.short	(.L_9 - .L_8)
	.align		4
.L_8:
        /*0034*/ 	.word	index@(_Z9HL_kernelPKhmmPh)
        /*0038*/ 	.word	0x00000000
.L_9:


//--------------------- .nv.compat                --------------------------
	.section	.nv.compat,"",@"SHT_CUDA_COMPAT_INFO"
	.align	4
        /*0000*/ 	.byte	0x02, 0x09, 0x00, 0x00, 0x02, 0x02, 0x01, 0x00, 0x02, 0x05, 0x05, 0x00, 0x03, 0x07, 0x01, 0x01
        /*0010*/ 	.byte	0x02, 0x03, 0x00, 0x00, 0x02, 0x06, 0x01, 0x00, 0x04, 0x0b, 0x08, 0x00, 0x09, 0x00, 0x00, 0x00
        /*0020*/ 	.byte	0x00, 0x00, 0x00, 0x00


//--------------------- .nv.info._Z9HL_kernelPKhmmPh --------------------------
	.section	.nv.info._Z9HL_kernelPKhmmPh,"",@"SHT_CUDA_INFO"
	.sectionflags	@""
	.align	4


	//----- nvinfo : EIATTR_CUDA_API_VERSION
	.align		4
        /*0000*/ 	.byte	0x04, 0x37
        /*0002*/ 	.short	(.L_11 - .L_10)
.L_10:
        /*0004*/ 	.word	0x00000082


	//----- nvinfo : EIATTR_KPARAM_INFO
	.align		4
.L_11:
        /*0008*/ 	.byte	0x04, 0x17
        /*000a*/ 	.short	(.L_13 - .L_12)
.L_12:
        /*000c*/ 	.word	0x00000000
        /*0010*/ 	.short	0x0003
        /*0012*/ 	.short	0x0018
        /*0014*/ 	.byte	0x00, 0xf5, 0x21, 0x00


	//----- nvinfo : EIATTR_KPARAM_INFO
	.align		4
.L_13:
        /*0018*/ 	.byte	0x04, 0x17
        /*001a*/ 	.short	(.L_15 - .L_14)
.L_14:
        /*001c*/ 	.word	0x00000000
        /*0020*/ 	.short	0x0002
        /*0022*/ 	.short	0x0010
        /*0024*/ 	.byte	0x00, 0xf0, 0x21, 0x00


	//----- nvinfo : EIATTR_KPARAM_INFO
	.align		4
.L_15:
        /*0028*/ 	.byte	0x04, 0x17
        /*002a*/ 	.short	(.L_17 - .L_16)
.L_16:
        /*002c*/ 	.word	0x00000000
        /*0030*/ 	.short	0x0001
        /*0032*/ 	.short	0x0008
        /*0034*/ 	.byte	0x00, 0xf0, 0x21, 0x00


	//----- nvinfo : EIATTR_KPARAM_INFO
	.align		4
.L_17:
        /*0038*/ 	.byte	0x04, 0x17
        /*003a*/ 	.short	(.L_19 - .L_18)
.L_18:
        /*003c*/ 	.word	0x00000000
        /*0040*/ 	.short	0x0000
        /*0042*/ 	.short	0x0000
        /*0044*/ 	.byte	0x00, 0xf5, 0x21, 0x00


	//----- nvinfo : EIATTR_SPARSE_MMA_MASK
	.align		4
.L_19:
        /*0048*/ 	.byte	0x03, 0x50
        /*004a*/ 	.short	0x0000


	//----- nvinfo : EIATTR_MAXREG_COUNT
	.align		4
        /*004c*/ 	.byte	0x03, 0x1b
        /*004e*/ 	.short	0x00ff


	//----- nvinfo : EIATTR_MERCURY_ISA_VERSION
	.align		4
        /*0050*/ 	.byte	0x03, 0x5f
        /*0052*/ 	.short	0x0101


	//----- nvinfo : EIATTR_VRC_CTA_INIT_COUNT
	.align		4
        /*0054*/ 	.byte	0x02, 0x4a
	.zero		1
	.zero		1


	//----- nvinfo : EIATTR_EXIT_INSTR_OFFSETS
	.align		4
        /*0058*/ 	.byte	0x04, 0x1c
        /*005a*/ 	.short	(.L_21 - .L_20)


	//   ....[0]....
.L_20:
        /*005c*/ 	.word	0x000000f0


	//   ....[1]....
        /*0060*/ 	.word	0x00000600


	//   ....[2]....
        /*0064*/ 	.word	0x00000f50


	//----- nvinfo : EIATTR_CRS_STACK_SIZE
	.align		4
.L_21:
        /*0068*/ 	.byte	0x04, 0x1e
        /*006a*/ 	.short	(.L_23 - .L_22)
.L_22:
        /*006c*/ 	.word	0x00000000


	//----- nvinfo : EIATTR_CBANK_PARAM_SIZE
	.align		4
.L_23:
        /*0070*/ 	.byte	0x03, 0x19
        /*0072*/ 	.short	0x0020


	//----- nvinfo : EIATTR_PARAM_CBANK
	.align		4
        /*0074*/ 	.byte	0x04, 0x0a
        /*0076*/ 	.short	(.L_25 - .L_24)
	.align		4
.L_24:
        /*0078*/ 	.word	index@(.nv.constant0._Z9HL_kernelPKhmmPh)
        /*007c*/ 	.short	0x0380
        /*007e*/ 	.short	0x0020


	//----- nvinfo : EIATTR_SW_WAR
	.align		4
.L_25:
        /*0080*/ 	.byte	0x04, 0x36
        /*0082*/ 	.short	(.L_27 - .L_26)
.L_26:
        /*0084*/ 	.word	0x00000008
.L_27:


//--------------------- .nv.callgraph             --------------------------
	.section	.nv.callgraph,"",@"SHT_CUDA_CALLGRAPH"
	.align	4
	.sectionentsize	8
	.align		4
        /*0000*/ 	.word	0x00000000
	.align		4
        /*0004*/ 	.word	0xffffffff
	.align		4
        /*0008*/ 	.word	0x00000000
	.align		4
        /*000c*/ 	.word	0xfffffffe
	.align		4
        /*0010*/ 	.word	0x00000000
	.align		4
        /*0014*/ 	.word	0xfffffffd
	.align		4
        /*0018*/ 	.word	0x00000000
	.align		4
        /*001c*/ 	.word	0xfffffffc


//--------------------- .text._Z9HL_kernelPKhmmPh --------------------------
	.section	.text._Z9HL_kernelPKhmmPh,"ax",@progbits
	.align	128
        .global         _Z9HL_kernelPKhmmPh
        .type           _Z9HL_kernelPKhmmPh,@function
        .size           _Z9HL_kernelPKhmmPh,(.L_x_17 - _Z9HL_kernelPKhmmPh)
        .other          _Z9HL_kernelPKhmmPh,@"STO_CUDA_ENTRY STV_DEFAULT"
_Z9HL_kernelPKhmmPh:
.text._Z9HL_kernelPKhmmPh:
[----:B------:R-:W-:Y:S01]  /*0000*/  LDC R1, c[0x0][0x37c] ;  /* 0x0000df00ff017b82 */ /* 0x000fe20000000800 */
[----:B------:R-:W0:Y:S07]  /*0010*/  S2R R4, SR_TID.X ;  /* 0x0000000000047919 */ /* 0x000e2e0000002100 */
[----:B------:R-:W0:Y:S01]  /*0020*/  S2UR UR4, SR_CTAID.X ;  /* 0x00000000000479c3 */ /* 0x000e220000002500 */
[----:B------:R-:W1:Y:S01]  /*0030*/  LDCU.64 UR8, c[0x0][0x388] ;  /* 0x00007100ff0877ac */ /* 0x000e620008000a00 */
[----:B------:R-:W2:Y:S06]  /*0040*/  LDCU.64 UR6, c[0x0][0x390] ;  /* 0x00007200ff0677ac */ /* 0x000eac0008000a00 */
[----:B------:R-:W0:Y:S01]  /*0050*/  LDC R5, c[0x0][0x360] ;  /* 0x0000d800ff057b82 */ /* 0x000e220000000800 */
[----:B-1----:R-:W-:-:S02]  /*0060*/  IMAD.U32 R6, RZ, RZ, UR8 ;  /* 0x00000008ff067e24 */ /* 0x002fc4000f8e00ff */
[----:B------:R-:W-:Y:S02]  /*0070*/  IMAD.U32 R7, RZ, RZ, UR9 ;  /* 0x00000009ff077e24 */ /* 0x000fe4000f8e00ff */
[C---:B--2---:R-:W-:Y:S02]  /*0080*/  IMAD R0, R6.reuse, UR7, RZ ;  /* 0x0000000706007c24 */ /* 0x044fe4000f8e02ff */
[----:B------:R-:W-:-:S04]  /*0090*/  IMAD.WIDE.U32 R2, R6, UR6, RZ ;  /* 0x0000000606027c25 */ /* 0x000fc8000f8e00ff */
[----:B------:R-:W-:Y:S02]  /*00a0*/  IMAD R9, R7, UR6, R0 ;  /* 0x0000000607097c24 */ /* 0x000fe4000f8e0200 */
[----:B0-----:R-:W-:-:S05]  /*00b0*/  IMAD R4, R5, UR4, R4 ;  /* 0x0000000405047c24 */ /* 0x001fca000f8e0204 */
[----:B------:R-:W-:Y:S01]  /*00c0*/  ISETP.GT.U32.AND P0, PT, R2, R4, PT ;  /* 0x000000040200720c */ /* 0x000fe20003f04070 */
[----:B------:R-:W-:-:S05]  /*00d0*/  IMAD.IADD R2, R3, 0x1, R9 ;  /* 0x0000000103027824 */ /* 0x000fca00078e0209 */
[----:B------:R-:W-:-:S13]  /*00e0*/  ISETP.GT.U32.AND.EX P0, PT, R2, RZ, PT, P0 ;  /* 0x000000ff0200720c */ /* 0x000fda0003f04100 */
[----:B------:R-:W-:Y:S05]  /*00f0*/  @!P0 EXIT ;  /* 0x000000000000894d */ /* 0x000fea0003800000 */
[----:B------:R-:W-:-:S13]  /*0100*/  ISETP.NE.U32.AND P0, PT, R7, RZ, PT ;  /* 0x000000ff0700720c */ /* 0x000fda0003f05070 */
[----:B------:R-:W-:Y:S05]  /*0110*/  @P0 BRA `(.L_x_0) ;  /* 0x00000000005c0947 */ /* 0x000fea0003800000 */
[----:B------:R-:W0:Y:S01]  /*0120*/  I2F.U32.RP R0, R6 ;  /* 0x0000000600007306 */ /* 0x000e220000209000 */
[----:B------:R-:W-:-:S07]  /*0130*/  ISETP.NE.U32.AND P2, PT, R6, RZ, PT ;  /* 0x000000ff0600720c */ /* 0x000fce0003f45070 */
[----:B0-----:R-:W0:Y:S02]  /*0140*/  MUFU.RCP R0, R0 ;  /* 0x0000000000007308 */ /* 0x001e240000001000 */
[----:B0-----:R-:W-:Y:S01]  /*0150*/  IADD3 R2, PT, PT, R0, 0xffffffe, RZ ;  /* 0x0ffffffe00027810 */ /* 0x001fe20007ffe0ff */
[----:B------:R-:W-:-:S05]  /*0160*/  HFMA2 R0, -RZ, RZ, 0, 0 ;  /* 0x00000000ff007431 */ /* 0x000fca00000001ff */
[----:B------:R0:W1:Y:S02]  /*0170*/  F2I.FTZ.U32.TRUNC.NTZ R3, R2 ;  /* 0x0000000200037305 */ /* 0x000064000021f000 */
[----:B0-----:R-:W-:Y:S02]  /*0180*/  IMAD.MOV.U32 R2, RZ, RZ, RZ ;  /* 0x000000ffff027224 */ /* 0x001fe400078e00ff */
[----:B-1----:R-:W-:-:S04]  /*0190*/  IMAD.MOV R9, RZ, RZ, -R3 ;  /* 0x000000ffff097224 */ /* 0x002fc800078e0a03 */
[----:B------:R-:W-:-:S04]  /*01a0*/  IMAD R9, R9, R6, RZ ;  /* 0x0000000609097224 */ /* 0x000fc800078e02ff */
[----:B------:R-:W-:-:S06]  /*01b0*/  IMAD.HI.U32 R3, R3, R9, R2 ;  /* 0x0000000903037227 */ /* 0x000fcc00078e0002 */
[----:B------:R-:W-:-:S04]  /*01c0*/  IMAD.HI.U32 R2, R3, R4, RZ ;  /* 0x0000000403027227 */ /* 0x000fc800078e00ff */
[----:B------:R-:W-:-:S04]  /*01d0*/  IMAD.MOV R3, RZ, RZ, -R2 ;  /* 0x000000ffff037224 */ /* 0x000fc800078e0a02 */
[----:B------:R-:W-:-:S05]  /*01e0*/  IMAD R3, R6, R3, R4 ;  /* 0x0000000306037224 */ /* 0x000fca00078e0204 */
[----:B------:R-:W-:-:S13]  /*01f0*/  ISETP.GE.U32.AND P0, PT, R3, R6, PT ;  /* 0x000000060300720c */ /* 0x000fda0003f06070 */
[----:B------:R-:W-:Y:S01]  /*0200*/  @P0 IADD3 R3, PT, PT, R3, -R6, RZ ;  /* 0x8000000603030210 */ /* 0x000fe20007ffe0ff */
[----:B------:R-:W-:-:S03]  /*0210*/  @P0 VIADD R2, R2, 0x1 ;  /* 0x0000000102020836 */ /* 0x000fc60000000000 */
[----:B------:R-:W-:Y:S01]  /*0220*/  ISETP.GE.U32.AND P1, PT, R3, R6, PT ;  /* 0x000000060300720c */ /* 0x000fe20003f26070 */
[----:B------:R-:W-:-:S12]  /*0230*/  IMAD.MOV.U32 R3, RZ, RZ, RZ ;  /* 0x000000ffff037224 */ /* 0x000fd800078e00ff */
[----:B------:R-:W-:Y:S01]  /*0240*/  @P1 VIADD R2, R2, 0x1 ;  /* 0x0000000102021836 */ /* 0x000fe20000000000 */
[----:B------:R-:W-:-:S05]  /*0250*/  @!P2 LOP3.LUT R2, RZ, R6, RZ, 0x33, !PT ;  /* 0x00000006ff02a212 */ /* 0x000fca00078e33ff */
[----:B------:R-:W-:-:S04]  /*0260*/  IMAD.MOV R11, RZ, RZ, -R2 ;  /* 0x000000ffff0b7224 */ /* 0x000fc800078e0a02 */
[----:B------:R-:W-:Y:S01]  /*0270*/  IMAD R11, R6, R11, R4 ;  /* 0x0000000b060b7224 */ /* 0x000fe200078e0204 */
[----:B------:R-:W-:Y:S06]  /*0280*/  BRA `(.L_x_1) ;  /* 0x0000000000347947 */ /* 0x000fec0003800000 */
.L_x_0:
[----:B------:R-:W-:-:S07]  /*0290*/  MOV R0, 0x2b0 ;  /* 0x000002b000007802 */ /* 0x000fce0000000f00 */
[----:B------:R-:W-:Y:S05]  /*02a0*/  CALL.REL.NOINC `($__internal_0_$__cuda_sm20_div_u64) ;  /* 0x0000000c002c7944 */ /* 0x000fea0003c00000 */
[----:B------:R-:W0:Y:S01]  /*02b0*/  LDC.64 R6, c[0x0][0x388] ;  /* 0x0000e200ff067b82 */ /* 0x000e220000000a00 */
[----:B------:R-:W-:Y:S01]  /*02c0*/  IADD3 R13, P0, PT, RZ, -R8, RZ ;  /* 0x80000008ff0d7210 */ /* 0x000fe20007f1e0ff */
[----:B------:R-:W-:-:S04]  /*02d0*/  IMAD.MOV.U32 R5, RZ, RZ, RZ ;  /* 0x000000ffff057224 */ /* 0x000fc800078e00ff */
[----:B------:R-:W-:-:S04]  /*02e0*/  IMAD.X R3, RZ, RZ, ~R9, P0 ;  /* 0x000000ffff037224 */ /* 0x000fc800000e0e09 */
[-C--:B0-----:R-:W-:Y:S02]  /*02f0*/  IMAD R0, R3, R6.reuse, RZ ;  /* 0x0000000603007224 */ /* 0x081fe400078e02ff */
[----:B------:R-:W-:-:S04]  /*0300*/  IMAD.WIDE.U32 R2, R13, R6, R4 ;  /* 0x000000060d027225 */ /* 0x000fc800078e0004 */
[----:B------:R-:W-:Y:S01]  /*0310*/  IMAD R13, R13, R7, R0 ;  /* 0x000000070d0d7224 */ /* 0x000fe200078e0200 */
[----:B------:R-:W-:Y:S01]  /*0320*/  MOV R11, R2 ;  /* 0x00000002000b7202 */ /* 0x000fe20000000f00 */
[----:B------:R-:W-:Y:S02]  /*0330*/  IMAD.MOV.U32 R2, RZ, RZ, R8 ;  /* 0x000000ffff027224 */ /* 0x000fe400078e0008 */
[----:B------:R-:W-:Y:S02]  /*0340*/  IMAD.IADD R0, R3, 0x1, R13 ;  /* 0x0000000103007824 */ /* 0x000fe400078e020d */
[----:B------:R-:W-:-:S07]  /*0350*/  IMAD.MOV.U32 R3, RZ, RZ, R9 ;  /* 0x000000ffff037224 */ /* 0x000fce00078e0009 */
.L_x_1:
[----:B------:R-:W-:Y:S01]  /*0360*/  IADD3 R8, P0, PT, R11, R6, RZ ;  /* 0x000000060b087210 */ /* 0x000fe20007f1e0ff */
[----:B------:R-:W-:Y:S03]  /*0370*/  BSSY.RECONVERGENT B0, `(.L_x_2) ;  /* 0x0000020000007945 */ /* 0x000fe60003800200 */
[----:B------:R-:W-:-:S04]  /*0380*/  IADD3 R10, P1, PT, R8, -0x1, RZ ;  /* 0xffffffff080a7810 */ /* 0x000fc80007f3e0ff */
[----:B------:R-:W-:-:S04]  /*0390*/  IADD3.X R17, PT, PT, R0, -0x1, R7, P1, P0 ;  /* 0xffffffff00117810 */ /* 0x000fc80000fe0407 */
[----:B------:R-:W-:-:S04]  /*03a0*/  LOP3.LUT R7, R17, R7, RZ, 0xfc, !PT ;  /* 0x0000000711077212 */ /* 0x000fc800078efcff */
[----:B------:R-:W-:-:S13]  /*03b0*/  ISETP.NE.U32.AND P0, PT, R7, RZ, PT ;  /* 0x000000ff0700720c */ /* 0x000fda0003f05070 */
[----:B------:R-:W-:Y:S05]  /*03c0*/  @P0 BRA `(.L_x_3) ;  /* 0x00000000004c0947 */ /* 0x000fea0003800000 */
[----:B------:R-:W0:Y:S01]  /*03d0*/  I2F.U32.RP R12, R6 ;  /* 0x00000006000c7306 */ /* 0x000e220000209000 */
[----:B------:R-:W-:Y:S01]  /*03e0*/  IMAD.MOV.U32 R8, RZ, RZ, RZ ;  /* 0x000000ffff087224 */ /* 0x000fe200078e00ff */
[----:B------:R-:W-:-:S06]  /*03f0*/  ISETP.NE.U32.AND P1, PT, R6, RZ, PT ;  /* 0x000000ff0600720c */ /* 0x000fcc0003f25070 */
[----:B0-----:R-:W0:Y:S02]  /*0400*/  MUFU.RCP R12, R12 ;  /* 0x0000000c000c7308 */ /* 0x001e240000001000 */
[----:B0-----:R-:W-:-:S06]  /*0410*/  IADD3 R9, PT, PT, R12, 0xffffffe, RZ ;  /* 0x0ffffffe0c097810 */ /* 0x001fcc0007ffe0ff */
[----:B------:R-:W0:Y:S02]  /*0420*/  F2I.FTZ.U32.TRUNC.NTZ R9, R9 ;  /* 0x0000000900097305 */ /* 0x000e24000021f000 */
[----:B0-----:R-:W-:-:S04]  /*0430*/  IMAD.MOV R7, RZ, RZ, -R9 ;  /* 0x000000ffff077224 */ /* 0x001fc800078e0a09 */
[----:B------:R-:W-:-:S04]  /*0440*/  IMAD R7, R7, R6, RZ ;  /* 0x0000000607077224 */ /* 0x000fc800078e02ff */
[----:B------:R-:W-:-:S04]  /*0450*/  IMAD.HI.U32 R7, R9, R7, R8 ;  /* 0x0000000709077227 */ /* 0x000fc800078e0008 */
[----:B------:R-:W-:Y:S02]  /*0460*/  IMAD.MOV.U32 R9, RZ, RZ, RZ ;  /* 0x000000ffff097224 */ /* 0x000fe400078e00ff */
[----:B------:R-:W-:-:S04]  /*0470*/  IMAD.HI.U32 R7, R7, R10, RZ ;  /* 0x0000000a07077227 */ /* 0x000fc800078e00ff */
[----:B------:R-:W-:-:S04]  /*0480*/  IMAD.MOV R7, RZ, RZ, -R7 ;  /* 0x000000ffff077224 */ /* 0x000fc800078e0a07 */
[----:B------:R-:W-:-:S05]  /*0490*/  IMAD R8, R6, R7, R10 ;  /* 0x0000000706087224 */ /* 0x000fca00078e020a */
[----:B------:R-:W-:-:S13]  /*04a0*/  ISETP.GE.U32.AND P0, PT, R8, R6, PT ;  /* 0x000000060800720c */ /* 0x000fda0003f06070 */
[----:B------:R-:W-:-:S04]  /*04b0*/  @P0 IADD3 R8, PT, PT, R8, -R6, RZ ;  /* 0x8000000608080210 */ /* 0x000fc80007ffe0ff */
[----:B------:R-:W-:-:S13]  /*04c0*/  ISETP.GE.U32.AND P0, PT, R8, R6, PT ;  /* 0x000000060800720c */ /* 0x000fda0003f06070 */
[----:B------:R-:W-:Y:S01]  /*04d0*/  @P0 IMAD.IADD R8, R8, 0x1, -R6 ;  /* 0x0000000108080824 */ /* 0x000fe200078e0a06 */
[----:B------:R-:W-:Y:S01]  /*04e0*/  @!P1 LOP3.LUT R8, RZ, R6, RZ, 0x33, !PT ;  /* 0x00000006ff089212 */ /* 0x000fe200078e33ff */
[----:B------:R-:W-:Y:S06]  /*04f0*/  BRA `(.L_x_4) ;  /* 0x00000000001c7947 */ /* 0x000fec0003800000 */
.L_x_3:
[----:B------:R-:W0:Y:S01]  /*0500*/  LDCU.64 UR4, c[0x0][0x388] ;  /* 0x00007100ff0477ac */ /* 0x000e220008000a00 */
[----:B------:R-:W-:Y:S01]  /*0510*/  MOV R14, 0x550 ;  /* 0x00000550000e7802 */ /* 0x000fe20000000f00 */
[----:B0-----:R-:W-:Y:S01]  /*0520*/  IMAD.U32 R16, RZ, RZ, UR4 ;  /* 0x00000004ff107e24 */ /* 0x001fe2000f8e00ff */
[----:B------:R-:W-:-:S07]  /*0530*/  MOV R15, UR5 ;  /* 0x00000005000f7c02 */ /* 0x000fce0008000f00 */
[----:B------:R-:W-:Y:S05]  /*0540*/  CALL.REL.NOINC `($__internal_1_$__cuda_sm20_rem_u64) ;  /* 0x0000000c00947944 */ /* 0x000fea0003c00000 */
[----:B------:R-:W-:Y:S02]  /*0550*/  IMAD.MOV.U32 R8, RZ, RZ, R18 ;  /* 0x000000ffff087224 */ /* 0x000fe400078e0012 */
[----:B------:R-:W-:-:S07]  /*0560*/  IMAD.MOV.U32 R9, RZ, RZ, R19 ;  /* 0x000000ffff097224 */ /* 0x000fce00078e0013 */
.L_x_4:
[----:B------:R-:W-:Y:S05]  /*0570*/  BSYNC.RECONVERGENT B0 ;  /* 0x0000000000007941 */ /* 0x000fea0003800200 */
.L_x_2:
[----:B------:R-:W0:Y:S01]  /*0580*/  LDCU.64 UR6, c[0x0][0x390] ;  /* 0x00007200ff0677ac */ /* 0x000e220008000a00 */
[----:B------:R-:W1:Y:S01]  /*0590*/  LDCU.64 UR8, c[0x0][0x388] ;  /* 0x00007100ff0877ac */ /* 0x000e620008000a00 */
[----:B0-----:R-:W-:-:S04]  /*05a0*/  UIADD3 UR4, UP0, UPT, UR6, -0x1, URZ ;  /* 0xffffffff06047890 */ /* 0x001fc8000ff1e0ff */
[----:B------:R-:W-:Y:S01]  /*05b0*/  UIADD3.X UR5, UPT, UPT, UR7, -0x1, URZ, UP0, !UPT ;  /* 0xffffffff07057890 */ /* 0x000fe200087fe4ff */
[----:B-1----:R-:W-:Y:S02]  /*05c0*/  ISETP.LT.U32.AND P1, PT, R4, UR8, PT ;  /* 0x0000000804007c0c */ /* 0x002fe4000bf21070 */
[----:B------:R-:W-:-:S04]  /*05d0*/  ISETP.GE.U32.AND P0, PT, R2, UR4, PT ;  /* 0x0000000402007c0c */ /* 0x000fc8000bf06070 */
[----:B------:R-:W-:-:S04]  /*05e0*/  ISETP.GE.U32.AND.EX P0, PT, R3, UR5, PT, P0 ;  /* 0x0000000503007c0c */ /* 0x000fc8000bf06100 */
[----:B------:R-:W-:-:S13]  /*05f0*/  ISETP.LT.U32.OR.EX P0, PT, RZ, UR9, P0, P1 ;  /* 0x00000009ff007c0c */ /* 0x000fda0008701510 */
[----:B------:R-:W-:Y:S05]  /*0600*/  @P0 EXIT ;  /* 0x000000000000094d */ /* 0x000fea0003800000 */
[----:B------:R-:W-:Y:S01]  /*0610*/  IADD3 R10, P0, PT, R2, UR4, RZ ;  /* 0x00000004020a7c10 */ /* 0x000fe2000ff1e0ff */
[----:B------:R-:W-:Y:S03]  /*0620*/  BSSY.RECONVERGENT B0, `(.L_x_5) ;  /* 0x000001f000007945 */ /* 0x000fe60003800200 */
[----:B------:R-:W-:-:S04]  /*0630*/  IADD3.X R17, PT, PT, R3, UR5, RZ, P0, !PT ;  /* 0x0000000503117c10 */ /* 0x000fc800087fe4ff */
[----:B------:R-:W-:-:S04]  /*0640*/  LOP3.LUT R4, R17, UR7, RZ, 0xfc, !PT ;  /* 0x0000000711047c12 */ /* 0x000fc8000f8efcff */
[----:B------:R-:W-:-:S13]  /*0650*/  ISETP.NE.U32.AND P0, PT, R4, RZ, PT ;  /* 0x000000ff0400720c */ /* 0x000fda0003f05070 */
[----:B------:R-:W-:Y:S05]  /*0660*/  @P0 BRA `(.L_x_6) ;  /* 0x00000000004c0947 */ /* 0x000fea0003800000 */
[----:B------:R-:W0:Y:S01]  /*0670*/  I2F.U32.RP R6, UR6 ;  /* 0x0000000600067d06 */ /* 0x000e220008209000 */
[----:B------:R-:W-:-:S07]  /*0680*/  ISETP.NE.U32.AND P1, PT, RZ, UR6, PT ;  /* 0x00000006ff007c0c */ /* 0x000fce000bf25070 */
[----:B0-----:R-:W0:Y:S02]  /*0690*/  MUFU.RCP R6, R6 ;  /* 0x0000000600067308 */ /* 0x001e240000001000 */
[----:B0-----:R-:W-:-:S06]  /*06a0*/  VIADD R4, R6, 0xffffffe ;  /* 0x0ffffffe06047836 */ /* 0x001fcc0000000000 */
[----:B------:R0:W1:Y:S02]  /*06b0*/  F2I.FTZ.U32.TRUNC.NTZ R5, R4 ;  /* 0x0000000400057305 */ /* 0x000064000021f000 */
[----:B0-----:R-:W-:Y:S01]  /*06c0*/  IMAD.MOV.U32 R4, RZ, RZ, RZ ;  /* 0x000000ffff047224 */ /* 0x001fe200078e00ff */
[----:B-1----:R-:W-:-:S05]  /*06d0*/  IADD3 R7, PT, PT, RZ, -R5, RZ ;  /* 0x80000005ff077210 */ /* 0x002fca0007ffe0ff */
[----:B------:R-:W-:-:S04]  /*06e0*/  IMAD R7, R7, UR6, RZ ;  /* 0x0000000607077c24 */ /* 0x000fc8000f8e02ff */
[----:B------:R-:W-:-:S04]  /*06f0*/  IMAD.HI.U32 R5, R5, R7, R4 ;  /* 0x0000000705057227 */ /* 0x000fc800078e0004 */
[----:B------:R-:W-:Y:S02]  /*0700*/  IMAD.MOV.U32 R7, RZ, RZ, RZ ;  /* 0x000000ffff077224 */ /* 0x000fe400078e00ff */
[----:B------:R-:W-:-:S04]  /*0710*/  IMAD.HI.U32 R5, R5, R10, RZ ;  /* 0x0000000a05057227 */ /* 0x000fc800078e00ff */
[----:B------:R-:W-:-:S04]  /*0720*/  IMAD.MOV R5, RZ, RZ, -R5 ;  /* 0x000000ffff057224 */ /* 0x000fc800078e0a05 */
[----:B------:R-:W-:-:S05]  /*0730*/  IMAD R6, R5, UR6, R10 ;  /* 0x0000000605067c24 */ /* 0x000fca000f8e020a */
[----:B------:R-:W-:-:S13]  /*0740*/  ISETP.GE.U32.AND P0, PT, R6, UR6, PT ;  /* 0x0000000606007c0c */ /* 0x000fda000bf06070 */
[----:B------:R-:W-:-:S04]  /*0750*/  @P0 IADD3 R6, PT, PT, R6, -UR6, RZ ;  /* 0x8000000606060c10 */ /* 0x000fc8000fffe0ff */
[----:B------:R-:W-:-:S13]  /*0760*/  ISETP.GE.U32.AND P0, PT, R6, UR6, PT ;  /* 0x0000000606007c0c */ /* 0x000fda000bf06070 */
[----:B------:R-:W-:Y:S01]  /*0770*/  @P0 VIADD R6, R6, -UR6 ;  /* 0x8000000606060c36 */ /* 0x000fe20008000000 */
[----:B------:R-:W-:Y:S01]  /*0780*/  @!P1 LOP3.LUT R6, RZ, UR6, RZ, 0x33, !PT ;  /* 0x00000006ff069c12 */ /* 0x000fe2000f8e33ff */
[----:B------:R-:W-:Y:S06]  /*0790*/  BRA `(.L_x_7) ;  /* 0x00000000001c7947 */ /* 0x000fec0003800000 */
.L_x_6:
[----:B------:R-:W0:Y:S01]  /*07a0*/  LDCU.64 UR4, c[0x0][0x390] ;  /* 0x00007200ff0477ac */ /* 0x000e220008000a00 */
[----:B------:R-:W-:Y:S02]  /*07b0*/  MOV R14, 0x7f0 ;  /* 0x000007f0000e7802 */ /* 0x000fe40000000f00 */
[----:B0-----:R-:W-:Y:S01]  /*07c0*/  MOV R16, UR4 ;  /* 0x0000000400107c02 */ /* 0x001fe20008000f00 */
[----:B------:R-:W-:-:S07]  /*07d0*/  IMAD.U32 R15, RZ, RZ, UR5 ;  /* 0x00000005ff0f7e24 */ /* 0x000fce000f8e00ff */
[----:B------:R-:W-:Y:S05]  /*07e0*/  CALL.REL.NOINC `($__internal_1_$__cuda_sm20_rem_u64) ;  /* 0x0000000800ec7944 */ /* 0x000fea0003c00000 */
[----:B------:R-:W-:Y:S01]  /*07f0*/  IMAD.MOV.U32 R6, RZ, RZ, R18 ;  /* 0x000000ffff067224 */ /* 0x000fe200078e0012 */
[----:B------:R-:W-:-:S07]  /*0800*/  MOV R7, R19 ;  /* 0x0000001300077202 */ /* 0x000fce0000000f00 */
.L_x_7:
[----:B------:R-:W-:Y:S05]  /*0810*/  BSYNC.RECONVERGENT B0 ;  /* 0x0000000000007941 */ /* 0x000fea0003800200 */
.L_x_5:
[----:B------:R-:W0:Y:S01]  /*0820*/  LDCU UR6, c[0x0][0x394] ;  /* 0x00007280ff0677ac */ /* 0x000e220008000800 */
[----:B------:R-:W-:Y:S01]  /*0830*/  IADD3 R10, P0, PT, R2, 0x1, RZ ;  /* 0x00000001020a7810 */ /* 0x000fe20007f1e0ff */
[----:B------:R-:W-:Y:S01]  /*0840*/  BSSY.RECONVERGENT B0, `(.L_x_8) ;  /* 0x000001f000007945 */ /* 0x000fe20003800200 */
[----:B------:R-:W1:Y:S03]  /*0850*/  LDCU.64 UR4, c[0x0][0x358] ;  /* 0x00006b00ff0477ac */ /* 0x000e660008000a00 */
[----:B------:R-:W-:-:S05]  /*0860*/  IMAD.X R17, RZ, RZ, R3, P0 ;  /* 0x000000ffff117224 */ /* 0x000fca00000e0603 */
[----:B0-----:R-:W-:-:S04]  /*0870*/  LOP3.LUT R4, R17, UR6, RZ, 0xfc, !PT ;  /* 0x0000000611047c12 */ /* 0x001fc8000f8efcff */
[----:B------:R-:W-:-:S13]  /*0880*/  ISETP.NE.U32.AND P0, PT, R4, RZ, PT ;  /* 0x000000ff0400720c */ /* 0x000fda0003f05070 */
[----:B-1----:R-:W-:Y:S05]  /*0890*/  @P0 BRA `(.L_x_9) ;  /* 0x0000000000500947 */ /* 0x002fea0003800000 */
[----:B------:R-:W0:Y:S01]  /*08a0*/  LDCU UR6, c[0x0][0x390] ;  /* 0x00007200ff0677ac */ /* 0x000e220008000800 */
[----:B------:R-:W-:Y:S02]  /*08b0*/  IMAD.MOV.U32 R4, RZ, RZ, RZ ;  /* 0x000000ffff047224 */ /* 0x000fe400078e00ff */
[----:B------:R-:W-:Y:S01]  /*08c0*/  IMAD.MOV.U32 R19, RZ, RZ, RZ ;  /* 0x000000ffff137224 */ /* 0x000fe200078e00ff */
[----:B0-----:R-:W0:Y:S01]  /*08d0*/  I2F.U32.RP R12, UR6 ;  /* 0x00000006000c7d06 */ /* 0x001e220008209000 */
[----:B------:R-:W-:-:S07]  /*08e0*/  ISETP.NE.U32.AND P1, PT, RZ, UR6, PT ;  /* 0x00000006ff007c0c */ /* 0x000fce000bf25070 */
[----:B0-----:R-:W0:Y:S02]  /*08f0*/  MUFU.RCP R12, R12 ;  /* 0x0000000c000c7308 */ /* 0x001e240000001000 */
[----:B0-----:R-:W-:-:S06]  /*0900*/  VIADD R5, R12, 0xffffffe ;  /* 0x0ffffffe0c057836 */ /* 0x001fcc0000000000 */
[----:B------:R-:W0:Y:S02]  /*0910*/  F2I.FTZ.U32.TRUNC.NTZ R5, R5 ;  /* 0x0000000500057305 */ /* 0x000e24000021f000 */
[----:B0-----:R-:W-:-:S05]  /*0920*/  IADD3 R13, PT, PT, RZ, -R5, RZ ;  /* 0x80000005ff0d7210 */ /* 0x001fca0007ffe0ff */
[----:B------:R-:W-:-:S04]  /*0930*/  IMAD R13, R13, UR6, RZ ;  /* 0x000000060d0d7c24 */ /* 0x000fc8000f8e02ff */
[----:B------:R-:W-:-:S06]  /*0940*/  IMAD.HI.U32 R13, R5, R13, R4 ;  /* 0x0000000d050d7227 */ /* 0x000fcc00078e0004 */
        /* <DEDUP_REMOVED lines=9> */
.L_x_9:
[----:B------:R-:W0:Y:S01]  /*09e0*/  LDCU.64 UR6, c[0x0][0x390] ;  /* 0x00007200ff0677ac */ /* 0x000e220008000a00 */
[----:B------:R-:W-:Y:S02]  /*09f0*/  MOV R14, 0xa30 ;  /* 0x00000a30000e7802 */ /* 0x000fe40000000f00 */
[----:B0-----:R-:W-:Y:S01]  /*0a00*/  MOV R16, UR6 ;  /* 0x0000000600107c02 */ /* 0x001fe20008000f00 */
[----:B------:R-:W-:-:S07]  /*0a10*/  IMAD.U32 R15, RZ, RZ, UR7 ;  /* 0x00000007ff0f7e24 */ /* 0x000fce000f8e00ff */
[----:B------:R-:W-:Y:S05]  /*0a20*/  CALL.REL.NOINC `($__internal_1_$__cuda_sm20_rem_u64) ;  /* 0x00000008005c7944 */ /* 0x000fea0003c00000 */
.L_x_10:
[----:B------:R-:W-:Y:S05]  /*0a30*/  BSYNC.RECONVERGENT B0 ;  /* 0x0000000000007941 */ /* 0x000fea0003800200 */
.L_x_8:
[----:B------:R-:W0:Y:S01]  /*0a40*/  LDCU.128 UR8, c[0x0][0x380] ;  /* 0x00007000ff0877ac */ /* 0x000e220008000c00 */
[----:B------:R-:W-:Y:S01]  /*0a50*/  IADD3 R20, P1, PT, R11, 0x1, RZ ;  /* 0x000000010b147810 */ /* 0x000fe20007f3e0ff */
[----:B------:R-:W-:Y:S01]  /*0a60*/  IMAD.MOV.U32 R15, RZ, RZ, R9 ;  /* 0x000000ffff0f7224 */ /* 0x000fe200078e0009 */
[----:B------:R-:W-:Y:S02]  /*0a70*/  MOV R14, R8 ;  /* 0x00000008000e7202 */ /* 0x000fe40000000f00 */
[----:B------:R-:W-:Y:S01]  /*0a80*/  MOV R5, R0 ;  /* 0x0000000000057202 */ /* 0x000fe20000000f00 */
[----:B------:R-:W-:Y:S01]  /*0a90*/  IMAD.X R4, RZ, RZ, R0, P1 ;  /* 0x000000ffff047224 */ /* 0x000fe200008e0600 */
[----:B0-----:R-:W-:Y:S01]  /*0aa0*/  ISETP.NE.U32.AND P0, PT, R20, UR10, PT ;  /* 0x0000000a14007c0c */ /* 0x001fe2000bf05070 */
[----:B------:R-:W-:Y:S02]  /*0ab0*/  IMAD R7, R7, UR10, RZ ;  /* 0x0000000a07077c24 */ /* 0x000fe4000f8e02ff */
[----:B------:R-:W-:Y:S01]  /*0ac0*/  IMAD.WIDE.U32 R8, R6, UR10, R14 ;  /* 0x0000000a06087c25 */ /* 0x000fe2000f8e000e */
[----:B------:R-:W-:-:S03]  /*0ad0*/  ISETP.NE.AND.EX P0, PT, R4, UR11, PT, P0 ;  /* 0x0000000b04007c0c */ /* 0x000fc6000bf05300 */
[----:B------:R-:W-:Y:S01]  /*0ae0*/  IMAD R17, R6, UR11, R7 ;  /* 0x0000000b06117c24 */ /* 0x000fe2000f8e0207 */
[----:B------:R-:W-:Y:S01]  /*0af0*/  SEL R20, R20, RZ, P0 ;  /* 0x000000ff14147207 */ /* 0x000fe20000000000 */
[----:B------:R-:W-:Y:S01]  /*0b00*/  IMAD.WIDE.U32 R22, R18, UR10, R14 ;  /* 0x0000000a12167c25 */ /* 0x000fe2000f8e000e */
[----:B------:R-:W-:Y:S02]  /*0b10*/  SEL R21, R4, RZ, P0 ;  /* 0x000000ff04157207 */ /* 0x000fe40000000000 */
[----:B------:R-:W-:Y:S01]  /*0b20*/  IADD3 R8, P0, PT, R8, UR8, RZ ;  /* 0x0000000808087c10 */ /* 0x000fe2000ff1e0ff */
[----:B------:R-:W-:Y:S02]  /*0b30*/  IMAD.MOV.U32 R4, RZ, RZ, R11 ;  /* 0x000000ffff047224 */ /* 0x000fe400078e000b */
[----:B------:R-:W-:Y:S01]  /*0b40*/  IMAD.WIDE.U32 R12, R6, UR10, R20 ;  /* 0x0000000a060c7c25 */ /* 0x000fe2000f8e0014 */
[----:B------:R-:W-:-:S03]  /*0b50*/  IADD3.X R9, PT, PT, R9, UR9, R17, P0, !PT ;  /* 0x0000000909097c10 */ /* 0x000fc600087fe411 */
[----:B------:R-:W-:Y:S01]  /*0b60*/  IMAD.WIDE.U32 R10, R6, UR10, R4 ;  /* 0x0000000a060a7c25 */ /* 0x000fe2000f8e0004 */
[----:B------:R-:W-:Y:S01]  /*0b70*/  IADD3 R12, P2, PT, R12, UR8, RZ ;  /* 0x000000080c0c7c10 */ /* 0x000fe2000ff5e0ff */
[----:B------:R-:W2:Y:S02]  /*0b80*/  LDG.E.U8 R8, desc[UR4][R8.64] ;  /* 0x0000000408087981 */ /* 0x000ea4000c1e1100 */
[----:B------:R-:W-:Y:S01]  /*0b90*/  IMAD R19, R19, UR10, RZ ;  /* 0x0000000a13137c24 */ /* 0x000fe2000f8e02ff */
[----:B------:R-:W-:Y:S01]  /*0ba0*/  IADD3 R6, P1, PT, R10, UR8, RZ ;  /* 0x000000080a067c10 */ /* 0x000fe2000ff3e0ff */
[----:B------:R-:W-:Y:S01]  /*0bb0*/  IMAD.WIDE.U32 R24, R18, UR10, R20 ;  /* 0x0000000a12187c25 */ /* 0x000fe2000f8e0014 */
[C---:B------:R-:W-:Y:S02]  /*0bc0*/  IADD3.X R13, PT, PT, R17.reuse, UR9, R13, P2, !PT ;  /* 0x00000009110d7c10 */ /* 0x040fe400097fe40d */
[----:B------:R-:W-:Y:S01]  /*0bd0*/  IADD3.X R7, PT, PT, R17, UR9, R11, P1, !PT ;  /* 0x0000000911077c10 */ /* 0x000fe20008ffe40b */
[----:B------:R-:W-:-:S02]  /*0be0*/  IMAD R17, R3, UR10, RZ ;  /* 0x0000000a03117c24 */ /* 0x000fc4000f8e02ff */
[C---:B------:R-:W-:Y:S01]  /*0bf0*/  IMAD.WIDE.U32 R10, R2.reuse, UR10, R14 ;  /* 0x0000000a020a7c25 */ /* 0x040fe2000f8e000e */
[----:B------:R-:W2:Y:S03]  /*0c00*/  LDG.E.U8 R12, desc[UR4][R12.64] ;  /* 0x000000040c0c7981 */ /* 0x000ea6000c1e1100 */
[----:B------:R-:W-:Y:S01]  /*0c10*/  IMAD R0, R2, UR11, R17 ;  /* 0x0000000b02007c24 */ /* 0x000fe2000f8e0211 */
[----:B------:R-:W-:Y:S01]  /*0c20*/  IADD3 R16, P0, PT, R10, UR8, RZ ;  /* 0x000000080a107c10 */ /* 0x000fe2000ff1e0ff */
[----:B------:R-:W-:Y:S01]  /*0c30*/  IMAD R19, R18, UR11, R19 ;  /* 0x0000000b12137c24 */ /* 0x000fe2000f8e0213 */
[----:B------:R-:W-:Y:S01]  /*0c40*/  IADD3 R10, P1, PT, R22, UR8, RZ ;  /* 0x00000008160a7c10 */ /* 0x000fe2000ff3e0ff */
[----:B------:R-:W-:Y:S01]  /*0c50*/  IMAD.WIDE.U32 R14, R18, UR10, R4 ;  /* 0x0000000a120e7c25 */ /* 0x000fe2000f8e0004 */
[----:B------:R-:W-:Y:S01]  /*0c60*/  IADD3.X R17, PT, PT, R11, UR9, R0, P0, !PT ;  /* 0x000000090b117c10 */ /* 0x000fe200087fe400 */
[----:B------:R-:W2:Y:S01]  /*0c70*/  LDG.E.U8 R7, desc[UR4][R6.64] ;  /* 0x0000000406077981 */ /* 0x000ea2000c1e1100 */
[----:B------:R-:W-:Y:S01]  /*0c80*/  IADD3.X R11, PT, PT, R23, UR9, R19, P1, !PT ;  /* 0x00000009170b7c10 */ /* 0x000fe20008ffe413 */
[----:B------:R-:W-:Y:S01]  /*0c90*/  IMAD.WIDE.U32 R22, R2, UR10, R20 ;  /* 0x0000000a02167c25 */ /* 0x000fe2000f8e0014 */
[----:B------:R-:W-:-:S02]  /*0ca0*/  IADD3 R14, P0, PT, R14, UR8, RZ ;  /* 0x000000080e0e7c10 */ /* 0x000fc4000ff1e0ff */
[----:B------:R-:W3:Y:S02]  /*0cb0*/  LDG.E.U8 R17, desc[UR4][R16.64] ;  /* 0x0000000410117981 */ /* 0x000ee4000c1e1100 */
[----:B------:R-:W-:Y:S02]  /*0cc0*/  IADD3.X R15, PT, PT, R19, UR9, R15, P0, !PT ;  /* 0x00000009130f7c10 */ /* 0x000fe400087fe40f */
[----:B------:R-:W-:Y:S01]  /*0cd0*/  IADD3 R20, P0, PT, R22, UR8, RZ ;  /* 0x0000000816147c10 */ /* 0x000fe2000ff1e0ff */
[----:B------:R-:W4:Y:S03]  /*0ce0*/  LDG.E.U8 R11, desc[UR4][R10.64] ;  /* 0x000000040a0b7981 */ /* 0x000f26000c1e1100 */
[----:B------:R-:W-:Y:S01]  /*0cf0*/  IADD3.X R21, PT, PT, R0, UR9, R23, P0, !PT ;  /* 0x0000000900157c10 */ /* 0x000fe200087fe417 */
[----:B------:R-:W4:Y:S01]  /*0d00*/  LDG.E.U8 R14, desc[UR4][R14.64] ;  /* 0x000000040e0e7981 */ /* 0x000f22000c1e1100 */
[----:B------:R-:W-:-:S03]  /*0d10*/  IADD3 R18, P0, PT, R24, UR8, RZ ;  /* 0x0000000818127c10 */ /* 0x000fc6000ff1e0ff */
[----:B------:R-:W3:Y:S01]  /*0d20*/  LDG.E.U8 R20, desc[UR4][R20.64] ;  /* 0x0000000414147981 */ /* 0x000ee2000c1e1100 */
[----:B------:R-:W-:-:S06]  /*0d30*/  IADD3.X R19, PT, PT, R19, UR9, R25, P0, !PT ;  /* 0x0000000913137c10 */ /* 0x000fcc00087fe419 */
[----:B------:R-:W5:Y:S01]  /*0d40*/  LDG.E.U8 R19, desc[UR4][R18.64] ;  /* 0x0000000412137981 */ /* 0x000f62000c1e1100 */
[----:B------:R-:W-:Y:S01]  /*0d50*/  BSSY.RECONVERGENT B0, `(.L_x_11) ;  /* 0x0000019000007945 */ /* 0x000fe20003800200 */
[----:B------:R-:W-:Y:S02]  /*0d60*/  PLOP3.LUT P0, PT, PT, PT, PT, 0x80, 0x8 ;  /* 0x000000000008781c */ /* 0x000fe40003f0f070 */
[----:B--2---:R-:W-:-:S04]  /*0d70*/  IADD3 R8, PT, PT, R12, R7, R8 ;  /* 0x000000070c087210 */ /* 0x004fc80007ffe008 */
[----:B---3--:R-:W-:-:S04]  /*0d80*/  IADD3 R8, PT, PT, R20, R8, R17 ;  /* 0x0000000814087210 */ /* 0x008fc80007ffe011 */
[----:B----4-:R-:W-:-:S05]  /*0d90*/  IADD3 R8, PT, PT, R14, R8, R11 ;  /* 0x000000080e087210 */ /* 0x010fca0007ffe00b */
[----:B-----5:R-:W-:-:S05]  /*0da0*/  IMAD.IADD R8, R8, 0x1, R19 ;  /* 0x0000000108087824 */ /* 0x020fca00078e0213 */
[----:B------:R-:W-:-:S13]  /*0db0*/  ISETP.NE.AND P1, PT, R8, 0x2, PT ;  /* 0x000000020800780c */ /* 0x000fda0003f25270 */
[----:B------:R-:W-:Y:S05]  /*0dc0*/  @P1 BRA `(.L_x_12) ;  /* 0x0000000000181947 */ /* 0x000fea0003800000 */
[----:B------:R-:W-:-:S03]  /*0dd0*/  IMAD.WIDE.U32 R6, R2, UR10, R4 ;  /* 0x0000000a02067c25 */ /* 0x000fc6000f8e0004 */
[----:B------:R-:W-:-:S04]  /*0de0*/  IADD3 R6, P0, PT, R6, UR8, RZ ;  /* 0x0000000806067c10 */ /* 0x000fc8000ff1e0ff */
[----:B------:R-:W-:-:S05]  /*0df0*/  IADD3.X R7, PT, PT, R0, UR9, R7, P0, !PT ;  /* 0x0000000900077c10 */ /* 0x000fca00087fe407 */
[----:B------:R-:W2:Y:S02]  /*0e00*/  LDG.E.U8 R6, desc[UR4][R6.64] ;  /* 0x0000000406067981 */ /* 0x000ea4000c1e1100 */
[----:B--2---:R-:W-:Y:S01]  /*0e10*/  ISETP.NE.AND P0, PT, R6, RZ, PT ;  /* 0x000000ff0600720c */ /* 0x004fe20003f05270 */
[----:B------:R-:W-:-:S12]  /*0e20*/  BRA `(.L_x_13) ;  /* 0x00000000002c7947 */ /* 0x000fd80003800000 */
.L_x_12:
[----:B------:R-:W-:-:S13]  /*0e30*/  ISETP.NE.AND P1, PT, R8, 0x3, PT ;  /* 0x000000030800780c */ /* 0x000fda0003f25270 */
[----:B------:R-:W-:Y:S05]  /*0e40*/  @!P1 BRA `(.L_x_13) ;  /* 0x0000000000249947 */ /* 0x000fea0003800000 */
[----:B------:R-:W-:-:S13]  /*0e50*/  ISETP.NE.AND P1, PT, R8, 0x6, PT ;  /* 0x000000060800780c */ /* 0x000fda0003f25270 */
[----:B------:R-:W-:Y:S05]  /*0e60*/  @P1 BRA `(.L_x_14) ;  /* 0x0000000000181947 */ /* 0x000fea0003800000 */
[----:B------:R-:W-:-:S03]  /*0e70*/  IMAD.WIDE.U32 R6, R2, UR10, R4 ;  /* 0x0000000a02067c25 */ /* 0x000fc6000f8e0004 */
[----:B------:R-:W-:-:S04]  /*0e80*/  IADD3 R6, P1, PT, R6, UR8, RZ ;  /* 0x0000000806067c10 */ /* 0x000fc8000ff3e0ff */
[----:B------:R-:W-:-:S05]  /*0e90*/  IADD3.X R7, PT, PT, R0, UR9, R7, P1, !PT ;  /* 0x0000000900077c10 */ /* 0x000fca0008ffe407 */
[----:B------:R-:W2:Y:S02]  /*0ea0*/  LDG.E.U8 R6, desc[UR4][R6.64] ;  /* 0x0000000406067981 */ /* 0x000ea4000c1e1100 */
[----:B--2---:R-:W-:-:S13]  /*0eb0*/  ISETP.NE.AND P1, PT, R6, RZ, PT ;  /* 0x000000ff0600720c */ /* 0x004fda0003f25270 */
[----:B------:R-:W-:Y:S05]  /*0ec0*/  @!P1 BRA `(.L_x_13) ;  /* 0x0000000000049947 */ /* 0x000fea0003800000 */
.L_x_14:
[----:B------:R-:W-:-:S13]  /*0ed0*/  PLOP3.LUT P0, PT, PT, PT, PT, 0x8, 0x80 ;  /* 0x000000000080781c */ /* 0x000fda0003f0e170 */
.L_x_13:
[----:B------:R-:W-:Y:S05]  /*0ee0*/  BSYNC.RECONVERGENT B0 ;  /* 0x0000000000007941 */ /* 0x000fea0003800200 */
.L_x_11:
[----:B------:R-:W0:Y:S01]  /*0ef0*/  LDCU.64 UR6, c[0x0][0x398] ;  /* 0x00007300ff0677ac */ /* 0x000e220008000a00 */
[----:B------:R-:W-:Y:S01]  /*0f00*/  IMAD.WIDE.U32 R2, R2, UR10, R4 ;  /* 0x0000000a02027c25 */ /* 0x000fe2000f8e0004 */
[----:B------:R-:W-:Y:S02]  /*0f10*/  SEL R5, RZ, 0x1, !P0 ;  /* 0x00000001ff057807 */ /* 0x000fe40004000000 */
[----:B0-----:R-:W-:-:S04]  /*0f20*/  IADD3 R2, P1, PT, R2, UR6, RZ ;  /* 0x0000000602027c10 */ /* 0x001fc8000ff3e0ff */
[----:B------:R-:W-:-:S05]  /*0f30*/  IADD3.X R3, PT, PT, R0, UR7, R3, P1, !PT ;  /* 0x0000000700037c10 */ /* 0x000fca0008ffe403 */
[----:B------:R-:W-:Y:S01]  /*0f40*/  STG.E.U8 desc[UR4][R2.64], R5 ;  /* 0x0000000502007986 */ /* 0x000fe2000c101104 */
[----:B------:R-:W-:Y:S05]  /*0f50*/  EXIT ;  /* 0x000000000000794d */ /* 0x000fea0003800000 */
        .weak           $__internal_0_$__cuda_sm20_div_u64
        .type           $__internal_0_$__cuda_sm20_div_u64,@function
        .size           $__internal_0_$__cuda_sm20_div_u64,($__internal_1_$__cuda_sm20_rem_u64 - $__internal_0_$__cuda_sm20_div_u64)
$__internal_0_$__cuda_sm20_div_u64:
[----:B------:R-:W0:Y:S01]  /*0f60*/  LDCU.64 UR4, c[0x0][0x388] ;  /* 0x00007100ff0477ac */ /* 0x000e220008000a00 */
[----:B------:R-:W1:Y:S01]  /*0f70*/  LDC.64 R2, c[0x0][0x388] ;  /* 0x0000e200ff027b82 */ /* 0x000e620000000a00 */
[----:B0-----:R-:W0:Y:S08]  /*0f80*/  I2F.U64.RP R10, UR4 ;  /* 0x00000004000a7d12 */ /* 0x001e300008309000 */
[----:B0-----:R-:W0:Y:S02]  /*0f90*/  MUFU.RCP R10, R10 ;  /* 0x0000000a000a7308 */ /* 0x001e240000001000 */
[----:B0-----:R-:W-:-:S06]  /*0fa0*/  VIADD R6, R10, 0x1ffffffe ;  /* 0x1ffffffe0a067836 */ /* 0x001fcc0000000000 */
[----:B------:R-:W1:Y:S02]  /*0fb0*/  F2I.U64.TRUNC R6, R6 ;  /* 0x0000000600067311 */ /* 0x000e64000020d800 */
[----:B-1----:R-:W-:-:S04]  /*0fc0*/  IMAD.WIDE.U32 R8, R6, R2, RZ ;  /* 0x0000000206087225 */ /* 0x002fc800078e00ff */
[----:B------:R-:W-:Y:S01]  /*0fd0*/  IMAD R9, R6, R3, R9 ;  /* 0x0000000306097224 */ /* 0x000fe200078e0209 */
[----:B------:R-:W-:-:S03]  /*0fe0*/  IADD3 R11, P0, PT, RZ, -R8, RZ ;  /* 0x80000008ff0b7210 */ /* 0x000fc60007f1e0ff */
[----:B------:R-:W-:Y:S02]  /*0ff0*/  IMAD R9, R7, R2, R9 ;  /* 0x0000000207097224 */ /* 0x000fe400078e0209 */
[----:B------:R-:W-:-:S03]  /*1000*/  IMAD.HI.U32 R8, R6, R11, RZ ;  /* 0x0000000b06087227 */ /* 0x000fc600078e00ff */
[----:B------:R-:W-:Y:S01]  /*1010*/  IADD3.X R13, PT, PT, RZ, ~R9, RZ, P0, !PT ;  /* 0x80000009ff0d7210 */ /* 0x000fe200007fe4ff */
[----:B------:R-:W-:-:S04]  /*1020*/  IMAD.MOV.U32 R9, RZ, RZ, R6 ;  /* 0x000000ffff097224 */ /* 0x000fc800078e0006 */
[----:B------:R-:W-:-:S04]  /*1030*/  IMAD.WIDE.U32 R8, P0, R6, R13, R8 ;  /* 0x0000000d06087225 */ /* 0x000fc80007800008 */
[C---:B------:R-:W-:Y:S02]  /*1040*/  IMAD R15, R7.reuse, R13, RZ ;  /* 0x0000000d070f7224 */ /* 0x040fe400078e02ff */
[----:B------:R-:W-:-:S04]  /*1050*/  IMAD.HI.U32 R8, P1, R7, R11, R8 ;  /* 0x0000000b07087227 */ /* 0x000fc80007820008 */
[----:B------:R-:W-:Y:S01]  /*1060*/  IMAD.HI.U32 R13, R7, R13, RZ ;  /* 0x0000000d070d7227 */ /* 0x000fe200078e00ff */
[----:B------:R-:W-:-:S03]  /*1070*/  IADD3 R9, P2, PT, R15, R8, RZ ;  /* 0x000000080f097210 */ /* 0x000fc60007f5e0ff */
[----:B------:R-:W-:Y:S02]  /*1080*/  IMAD.X R8, R13, 0x1, R7, P0 ;  /* 0x000000010d087824 */ /* 0x000fe400000e0607 */
[----:B------:R-:W-:-:S03]  /*1090*/  IMAD.WIDE.U32 R6, R9, R2, RZ ;  /* 0x0000000209067225 */ /* 0x000fc600078e00ff */
[----:B------:R-:W-:Y:S01]  /*10a0*/  IADD3.X R11, PT, PT, RZ, RZ, R8, P2, P1 ;  /* 0x000000ffff0b7210 */ /* 0x000fe200017e2408 */
[----:B------:R-:W-:Y:S01]  /*10b0*/  IMAD R7, R9, R3, R7 ;  /* 0x0000000309077224 */ /* 0x000fe200078e0207 */
[----:B------:R-:W-:-:S03]  /*10c0*/  IADD3 R13, P0, PT, RZ, -R6, RZ ;  /* 0x80000006ff0d7210 */ /* 0x000fc60007f1e0ff */
[----:B------:R-:W-:Y:S02]  /*10d0*/  IMAD R7, R11, R2, R7 ;  /* 0x000000020b077224 */ /* 0x000fe400078e0207 */
[----:B------:R-:W-:-:S03]  /*10e0*/  IMAD.HI.U32 R8, R9, R13, RZ ;  /* 0x0000000d09087227 */ /* 0x000fc600078e00ff */
[----:B------:R-:W-:Y:S01]  /*10f0*/  IADD3.X R6, PT, PT, RZ, ~R7, RZ, P0, !PT ;  /* 0x80000007ff067210 */ /* 0x000fe200007fe4ff */
[----:B------:R-:W-:-:S04]  /*1100*/  IMAD.MOV.U32 R7, RZ, RZ, RZ ;  /* 0x000000ffff077224 */ /* 0x000fc800078e00ff */
[----:B------:R-:W-:-:S04]  /*1110*/  IMAD.WIDE.U32 R8, P0, R9, R6, R8 ;  /* 0x0000000609087225 */ /* 0x000fc80007800008 */
[C---:B------:R-:W-:Y:S02]  /*1120*/  IMAD R10, R11.reuse, R6, RZ ;  /* 0x000000060b0a7224 */ /* 0x040fe400078e02ff */
[----:B------:R-:W-:-:S04]  /*1130*/  IMAD.HI.U32 R9, P1, R11, R13, R8 ;  /* 0x0000000d0b097227 */ /* 0x000fc80007820008 */
[----:B------:R-:W-:Y:S01]  /*1140*/  IMAD.HI.U32 R8, R11, R6, RZ ;  /* 0x000000060b087227 */ /* 0x000fe200078e00ff */
[----:B------:R-:W-:-:S03]  /*1150*/  IADD3 R9, P2, PT, R10, R9, RZ ;  /* 0x000000090a097210 */ /* 0x000fc60007f5e0ff */
[----:B------:R-:W-:Y:S02]  /*1160*/  IMAD.X R11, R8, 0x1, R11, P0 ;  /* 0x00000001080b7824 */ /* 0x000fe400000e060b */
[----:B------:R-:W-:-:S03]  /*1170*/  IMAD.HI.U32 R6, R9, R4, RZ ;  /* 0x0000000409067227 */ /* 0x000fc600078e00ff */
[----:B------:R-:W-:Y:S01]  /*1180*/  IADD3.X R11, PT, PT, RZ, RZ, R11, P2, P1 ;  /* 0x000000ffff0b7210 */ /* 0x000fe200017e240b */
[----:B------:R-:W-:-:S04]  /*1190*/  IMAD.WIDE.U32 R6, RZ, R9, R6 ;  /* 0x00000009ff067225 */ /* 0x000fc800078e0006 */
[----:B------:R-:W-:-:S05]  /*11a0*/  IMAD.HI.U32 R6, P0, R11, R4, R6 ;  /* 0x000000040b067227 */ /* 0x000fca0007800006 */
[----:B------:R-:W-:Y:S02]  /*11b0*/  IADD3 R9, P1, PT, RZ, R6, RZ ;  /* 0x00000006ff097210 */ /* 0x000fe40007f3e0ff */
[----:B------:R-:W-:-:S03]  /*11c0*/  IADD3.X R8, PT, PT, RZ, RZ, RZ, P0, !PT ;  /* 0x000000ffff087210 */ /* 0x000fc600007fe4ff */
[----:B------:R-:W-:-:S04]  /*11d0*/  IMAD.WIDE.U32 R6, R9, R2, RZ ;  /* 0x0000000209067225 */ /* 0x000fc800078e00ff */
[----:B------:R-:W-:Y:S01]  /*11e0*/  IMAD.X R11, RZ, RZ, R8, P1 ;  /* 0x000000ffff0b7224 */ /* 0x000fe200008e0608 */
[----:B------:R-:W-:Y:S01]  /*11f0*/  IADD3 R15, P1, PT, -R6, R4, RZ ;  /* 0x00000004060f7210 */ /* 0x000fe20007f3e1ff */
[----:B------:R-:W-:-:S03]  /*1200*/  IMAD R7, R9, R3, R7 ;  /* 0x0000000309077224 */ /* 0x000fc600078e0207 */
[-C--:B------:R-:W-:Y:S01]  /*1210*/  ISETP.GE.U32.AND P0, PT, R15, R2.reuse, PT ;  /* 0x000000020f00720c */ /* 0x080fe20003f06070 */
[-C--:B------:R-:W-:Y:S01]  /*1220*/  IMAD R7, R11, R2.reuse, R7 ;  /* 0x000000020b077224 */ /* 0x080fe200078e0207 */
[----:B------:R-:W-:-:S03]  /*1230*/  IADD3 R13, P2, PT, R15, -R2, RZ ;  /* 0x800000020f0d7210 */ /* 0x000fc60007f5e0ff */
[----:B------:R-:W-:Y:S01]  /*1240*/  IMAD.X R12, RZ, RZ, ~R7, P1 ;  /* 0x000000ffff0c7224 */ /* 0x000fe200008e0e07 */
[----:B------:R-:W-:-:S04]  /*1250*/  IADD3 R6, P1, PT, R9, 0x1, RZ ;  /* 0x0000000109067810 */ /* 0x000fc80007f3e0ff */
[CC--:B------:R-:W-:Y:S01]  /*1260*/  ISETP.GE.U32.AND.EX P0, PT, R12.reuse, R3.reuse, PT, P0 ;  /* 0x000000030c00720c */ /* 0x0c0fe20003f06100 */
[----:B------:R-:W-:Y:S01]  /*1270*/  IMAD.X R8, RZ, RZ, R11, P1 ;  /* 0x000000ffff087224 */ /* 0x000fe200008e060b */
[----:B------:R-:W-:Y:S02]  /*1280*/  IADD3.X R10, PT, PT, R12, ~R3, RZ, P2, !PT ;  /* 0x800000030c0a7210 */ /* 0x000fe400017fe4ff */
[----:B------:R-:W-:Y:S02]  /*1290*/  SEL R7, R6, R9, P0 ;  /* 0x0000000906077207 */ /* 0x000fe40000000000 */
[----:B------:R-:W-:Y:S02]  /*12a0*/  SEL R13, R13, R15, P0 ;  /* 0x0000000f0d0d7207 */ /* 0x000fe40000000000 */
[----:B------:R-:W-:Y:S02]  /*12b0*/  SEL R6, R8, R11, P0 ;  /* 0x0000000b08067207 */ /* 0x000fe40000000000 */
[----:B------:R-:W-:-:S02]  /*12c0*/  IADD3 R8, P2, PT, R7, 0x1, RZ ;  /* 0x0000000107087810 */ /* 0x000fc40007f5e0ff */
[----:B------:R-:W-:Y:S02]  /*12d0*/  SEL R10, R10, R12, P0 ;  /* 0x0000000c0a0a7207 */ /* 0x000fe40000000000 */
[----:B------:R-:W-:Y:S01]  /*12e0*/  ISETP.GE.U32.AND P0, PT, R13, R2, PT ;  /* 0x000000020d00720c */ /* 0x000fe20003f06070 */
[----:B------:R-:W-:Y:S01]  /*12f0*/  IMAD.X R9, RZ, RZ, R6, P2 ;  /* 0x000000ffff097224 */ /* 0x000fe200010e0606 */
[----:B------:R-:W-:Y:S02]  /*1300*/  ISETP.NE.U32.AND P1, PT, R2, RZ, PT ;  /* 0x000000ff0200720c */ /* 0x000fe40003f25070 */
[----:B------:R-:W-:Y:S02]  /*1310*/  ISETP.GE.U32.AND.EX P0, PT, R10, R3, PT, P0 ;  /* 0x000000030a00720c */ /* 0x000fe40003f06100 */
[----:B------:R-:W-:Y:S01]  /*1320*/  ISETP.NE.AND.EX P1, PT, R3, RZ, PT, P1 ;  /* 0x000000ff0300720c */ /* 0x000fe20003f25310 */
[----:B------:R-:W-:Y:S01]  /*1330*/  IMAD.MOV.U32 R3, RZ, RZ, 0x0 ;  /* 0x00000000ff037424 */ /* 0x000fe200078e00ff */
[----:B------:R-:W-:-:S02]  /*1340*/  MOV R2, R0 ;  /* 0x0000000000027202 */ /* 0x000fc40000000f00 */
[----:B------:R-:W-:Y:S02]  /*1350*/  SEL R8, R8, R7, P0 ;  /* 0x0000000708087207 */ /* 0x000fe40000000000 */
[----:B------:R-:W-:Y:S02]  /*1360*/  SEL R9, R9, R6, P0 ;  /* 0x0000000609097207 */ /* 0x000fe40000000000 */
[----:B------:R-:W-:Y:S02]  /*1370*/  SEL R8, R8, 0xffffffff, P1 ;  /* 0xffffffff08087807 */ /* 0x000fe40000800000 */
[----:B------:R-:W-:Y:S01]  /*1380*/  SEL R9, R9, 0xffffffff, P1 ;  /* 0xffffffff09097807 */ /* 0x000fe20000800000 */
[----:B------:R-:W-:Y:S06]  /*1390*/  RET.REL.NODEC R2 `(_Z9HL_kernelPKhmmPh) ;  /* 0xffffffec02187950 */ /* 0x000fec0003c3ffff */
        .weak           $__internal_1_$__cuda_sm20_rem_u64
        .type           $__internal_1_$__cuda_sm20_rem_u64,@function
        .size           $__internal_1_$__cuda_sm20_rem_u64,(.L_x_17 - $__internal_1_$__cuda_sm20_rem_u64)
$__internal_1_$__cuda_sm20_rem_u64:
[----:B------:R-:W-:Y:S01]  /*13a0*/  IMAD.MOV.U32 R20, RZ, RZ, R16 ;  /* 0x000000ffff147224 */ /* 0x000fe200078e0010 */
[----:B------:R-:W-:-:S05]  /*13b0*/  MOV R21, R15 ;  /* 0x0000000f00157202 */ /* 0x000fca0000000f00 */
[----:B------:R-:W0:Y:S08]  /*13c0*/  I2F.U64.RP R20, R20 ;  /* 0x0000001400147312 */ /* 0x000e300000309000 */
[----:B0-----:R-:W0:Y:S02]  /*13d0*/  MUFU.RCP R12, R20 ;  /* 0x00000014000c7308 */ /* 0x001e240000001000 */
[----:B0-----:R-:W-:-:S06]  /*13e0*/  VIADD R12, R12, 0x1ffffffe ;  /* 0x1ffffffe0c0c7836 */ /* 0x001fcc0000000000 */
[----:B------:R-:W0:Y:S02]  /*13f0*/  F2I.U64.TRUNC R12, R12 ;  /* 0x0000000c000c7311 */ /* 0x000e24000020d800 */
[----:B0-----:R-:W-:-:S04]  /*1400*/  IMAD.WIDE.U32 R18, R12, R16, RZ ;  /* 0x000000100c127225 */ /* 0x001fc800078e00ff */
[----:B------:R-:W-:Y:S01]  /*1410*/  IMAD R19, R12, R15, R19 ;  /* 0x0000000f0c137224 */ /* 0x000fe200078e0213 */
[----:B------:R-:W-:-:S03]  /*1420*/  IADD3 R23, P0, PT, RZ, -R18, RZ ;  /* 0x80000012ff177210 */ /* 0x000fc60007f1e0ff */
[----:B------:R-:W-:Y:S02]  /*1430*/  IMAD R19, R13, R16, R19 ;  /* 0x000000100d137224 */ /* 0x000fe400078e0213 */
[----:B------:R-:W-:-:S04]  /*1440*/  IMAD.HI.U32 R18, R12, R23, RZ ;  /* 0x000000170c127227 */ /* 0x000fc800078e00ff */
[----:B------:R-:W-:Y:S01]  /*1450*/  IMAD.X R25, RZ, RZ, ~R19, P0 ;  /* 0x000000ffff197224 */ /* 0x000fe200000e0e13 */
[----:B------:R-:W-:-:S03]  /*1460*/  MOV R19, R12 ;  /* 0x0000000c00137202 */ /* 0x000fc60000000f00 */
[-C--:B------:R-:W-:Y:S02]  /*1470*/  IMAD R27, R13, R25.reuse, RZ ;  /* 0x000000190d1b7224 */ /* 0x080fe400078e02ff */
[----:B------:R-:W-:-:S04]  /*1480*/  IMAD.WIDE.U32 R18, P0, R12, R25, R18 ;  /* 0x000000190c127225 */ /* 0x000fc80007800012 */
[----:B------:R-:W-:-:S04]  /*1490*/  IMAD.HI.U32 R21, R13, R25, RZ ;  /* 0x000000190d157227 */ /* 0x000fc800078e00ff */
[----:B------:R-:W-:-:S04]  /*14a0*/  IMAD.HI.U32 R18, P1, R13, R23, R18 ;  /* 0x000000170d127227 */ /* 0x000fc80007820012 */
[----:B------:R-:W-:Y:S01]  /*14b0*/  IMAD.X R21, R21, 0x1, R13, P0 ;  /* 0x0000000115157824 */ /* 0x000fe200000e060d */
[----:B------:R-:W-:-:S04]  /*14c0*/  IADD3 R19, P2, PT, R27, R18, RZ ;  /* 0x000000121b137210 */ /* 0x000fc80007f5e0ff */
[----:B------:R-:W-:Y:S01]  /*14d0*/  IADD3.X R21, PT, PT, RZ, RZ, R21, P2, P1 ;  /* 0x000000ffff157210 */ /* 0x000fe200017e2415 */
[----:B------:R-:W-:-:S04]  /*14e0*/  IMAD.WIDE.U32 R12, R19, R16, RZ ;  /* 0x00000010130c7225 */ /* 0x000fc800078e00ff */
[----:B------:R-:W-:Y:S01]  /*14f0*/  IMAD R13, R19, R15, R13 ;  /* 0x0000000f130d7224 */ /* 0x000fe200078e020d */
[----:B------:R-:W-:-:S03]  /*1500*/  IADD3 R23, P0, PT, RZ, -R12, RZ ;  /* 0x8000000cff177210 */ /* 0x000fc60007f1e0ff */
[----:B------:R-:W-:Y:S02]  /*1510*/  IMAD R13, R21, R16, R13 ;  /* 0x00000010150d7224 */ /* 0x000fe400078e020d */
[----:B------:R-:W-:-:S04]  /*1520*/  IMAD.HI.U32 R18, R19, R23, RZ ;  /* 0x0000001713127227 */ /* 0x000fc800078e00ff */
[----:B------:R-:W-:Y:S02]  /*1530*/  IMAD.X R12, RZ, RZ, ~R13, P0 ;  /* 0x000000ffff0c7224 */ /* 0x000fe400000e0e0d */
[----:B------:R-:W-:Y:S02]  /*1540*/  IMAD.MOV.U32 R13, RZ, RZ, RZ ;  /* 0x000000ffff0d7224 */ /* 0x000fe400078e00ff */
[----:B------:R-:W-:-:S04]  /*1550*/  IMAD.WIDE.U32 R18, P0, R19, R12, R18 ;  /* 0x0000000c13127225 */ /* 0x000fc80007800012 */
[C---:B------:R-:W-:Y:S02]  /*1560*/  IMAD R20, R21.reuse, R12, RZ ;  /* 0x0000000c15147224 */ /* 0x040fe400078e02ff */
[----:B------:R-:W-:-:S04]  /*1570*/  IMAD.HI.U32 R19, P1, R21, R23, R18 ;  /* 0x0000001715137227 */ /* 0x000fc80007820012 */
[----:B------:R-:W-:Y:S01]  /*1580*/  IMAD.HI.U32 R12, R21, R12, RZ ;  /* 0x0000000c150c7227 */ /* 0x000fe200078e00ff */
[----:B------:R-:W-:-:S04]  /*1590*/  IADD3 R19, P2, PT, R20, R19, RZ ;  /* 0x0000001314137210 */ /* 0x000fc80007f5e0ff */
[----:B------:R-:W-:Y:S01]  /*15a0*/  IADD3.X R21, PT, PT, R12, R21, RZ, P0, !PT ;  /* 0x000000150c157210 */ /* 0x000fe200007fe4ff */
[----:B------:R-:W-:-:S03]  /*15b0*/  IMAD.HI.U32 R12, R19, R10, RZ ;  /* 0x0000000a130c7227 */ /* 0x000fc600078e00ff */
[----:B------:R-:W-:Y:S01]  /*15c0*/  IADD3.X R21, PT, PT, RZ, RZ, R21, P2, P1 ;  /* 0x000000ffff157210 */ /* 0x000fe200017e2415 */
[----:B------:R-:W-:-:S04]  /*15d0*/  IMAD.WIDE.U32 R12, R19, R17, R12 ;  /* 0x00000011130c7225 */ /* 0x000fc800078e000c */
[C---:B------:R-:W-:Y:S02]  /*15e0*/  IMAD R19, R21.reuse, R17, RZ ;  /* 0x0000001115137224 */ /* 0x040fe400078e02ff */
[----:B------:R-:W-:-:S04]  /*15f0*/  IMAD.HI.U32 R12, P0, R21, R10, R12 ;  /* 0x0000000a150c7227 */ /* 0x000fc8000780000c */
[----:B------:R-:W-:Y:S01]  /*1600*/  IMAD.HI.U32 R18, R21, R17, RZ ;  /* 0x0000001115127227 */ /* 0x000fe200078e00ff */
[----:B------:R-:W-:-:S03]  /*1610*/  IADD3 R19, P1, PT, R19, R12, RZ ;  /* 0x0000000c13137210 */ /* 0x000fc60007f3e0ff */
[----:B------:R-:W-:Y:S02]  /*1620*/  IMAD.X R18, RZ, RZ, R18, P0 ;  /* 0x000000ffff127224 */ /* 0x000fe400000e0612 */
[----:B------:R-:W-:-:S03]  /*1630*/  IMAD.WIDE.U32 R12, R19, R16, RZ ;  /* 0x00000010130c7225 */ /* 0x000fc600078e00ff */
[----:B------:R-:W-:Y:S01]  /*1640*/  IADD3.X R21, PT, PT, RZ, R18, RZ, P1, !PT ;  /* 0x00000012ff157210 */ /* 0x000fe20000ffe4ff */
[----:B------:R-:W-:Y:S01]  /*1650*/  IMAD R19, R19, R15, R13 ;  /* 0x0000000f13137224 */ /* 0x000fe200078e020d */
[----:B------:R-:W-:-:S03]  /*1660*/  IADD3 R23, P1, PT, -R12, R10, RZ ;  /* 0x0000000a0c177210 */ /* 0x000fc60007f3e1ff */
[-C--:B------:R-:W-:Y:S01]  /*1670*/  IMAD R10, R21, R16.reuse, R19 ;  /* 0x00000010150a7224 */ /* 0x080fe200078e0213 */
[----:B------:R-:W-:-:S03]  /*1680*/  ISETP.GE.U32.AND P0, PT, R23, R16, PT ;  /* 0x000000101700720c */ /* 0x000fc60003f06070 */
[----:B------:R-:W-:Y:S01]  /*1690*/  IMAD.X R12, R17, 0x1, ~R10, P1 ;  /* 0x00000001110c7824 */ /* 0x000fe200008e0e0a */
[----:B------:R-:W-:-:S04]  /*16a0*/  IADD3 R13, P1, PT, -R16, R23, RZ ;  /* 0x00000017100d7210 */ /* 0x000fc80007f3e1ff */
[C---:B------:R-:W-:Y:S01]  /*16b0*/  ISETP.GE.U32.AND.EX P0, PT, R12.reuse, R15, PT, P0 ;  /* 0x0000000f0c00720c */ /* 0x040fe20003f06100 */
[----:B------:R-:W-:Y:S01]  /*16c0*/  IMAD.X R10, R12, 0x1, ~R15, P1 ;  /* 0x000000010c0a7824 */ /* 0x000fe200008e0e0f */
[----:B------:R-:W-:Y:S02]  /*16d0*/  ISETP.NE.U32.AND P1, PT, R16, RZ, PT ;  /* 0x000000ff1000720c */ /* 0x000fe40003f25070 */
[----:B------:R-:W-:Y:S02]  /*16e0*/  SEL R13, R13, R23, P0 ;  /* 0x000000170d0d7207 */ /* 0x000fe40000000000 */
[----:B------:R-:W-:Y:S02]  /*16f0*/  SEL R10, R10, R12, P0 ;  /* 0x0000000c0a0a7207 */ /* 0x000fe40000000000 */
[----:B------:R-:W-:Y:S02]  /*1700*/  ISETP.GE.U32.AND P0, PT, R13, R16, PT ;  /* 0x000000100d00720c */ /* 0x000fe40003f06070 */
[----:B------:R-:W-:-:S02]  /*1710*/  IADD3 R18, P2, PT, -R16, R13, RZ ;  /* 0x0000000d10127210 */ /* 0x000fc40007f5e1ff */
[----:B------:R-:W-:Y:S02]  /*1720*/  ISETP.GE.U32.AND.EX P0, PT, R10, R15, PT, P0 ;  /* 0x0000000f0a00720c */ /* 0x000fe40003f06100 */
[CC--:B------:R-:W-:Y:S02]  /*1730*/  IADD3.X R19, PT, PT, ~R15.reuse, R10.reuse, RZ, P2, !PT ;  /* 0x0000000a0f137210 */ /* 0x0c0fe400017fe5ff */
[----:B------:R-:W-:Y:S01]  /*1740*/  ISETP.NE.AND.EX P1, PT, R15, RZ, PT, P1 ;  /* 0x000000ff0f00720c */ /* 0x000fe20003f25310 */
[----:B------:R-:W-:Y:S01]  /*1750*/  IMAD.MOV.U32 R15, RZ, RZ, 0x0 ;  /* 0x00000000ff0f7424 */ /* 0x000fe200078e00ff */
[----:B------:R-:W-:Y:S02]  /*1760*/  SEL R18, R18, R13, P0 ;  /* 0x0000000d12127207 */ /* 0x000fe40000000000 */
[----:B------:R-:W-:Y:S02]  /*1770*/  SEL R19, R19, R10, P0 ;  /* 0x0000000a13137207 */ /* 0x000fe40000000000 */
[----:B------:R-:W-:-:S02]  /*1780*/  SEL R18, R18, 0xffffffff, P1 ;  /* 0xffffffff12127807 */ /* 0x000fc40000800000 */
[----:B------:R-:W-:Y:S01]  /*1790*/  SEL R19, R19, 0xffffffff, P1 ;  /* 0xffffffff13137807 */ /* 0x000fe20000800000 */
[----:B------:R-:W-:Y:S06]  /*17a0*/  RET.REL.NODEC R14 `(_Z9HL_kernelPKhmmPh) ;  /* 0xffffffe80e147950 */ /* 0x000fec0003c3ffff */
.L_x_15:
[----:B------:R-:W-:-:S00]  /*17b0*/  BRA `(.L_x_15) ;  /* 0xfffffffc00fc7947 */ /* 0x000fc0000383ffff */
[----:B------:R-:W-:-:S00]  /*17c0*/  NOP ;  /* 0x0000000000007918 */ /* 0x000fc00000000000 */
        /* <DEDUP_REMOVED lines=11> */
.L_x_17:


//--------------------- .nv.shared.reserved.0     --------------------------
	.section	.nv.shared.reserved.0,"aw",@nobits
	.weak		__nv_reservedSMEM_offset_0_alias
	.size		__nv_reservedSMEM_offset_0_alias, 0, 64
	.other		__nv_reservedSMEM_offset_0_alias,@"STO_CUDA_RESERVED_SHARED STV_DEFAULT"
__nv_reservedSMEM_offset_0_alias:
	.zero		0
	.zero		64


//--------------------- .nv.constant0._Z9HL_kernelPKhmmPh --------------------------
	.section	.nv.constant0._Z9HL_kernelPKhmmPh,"a",@progbits
	.sectionflags	@""
	.align	4
.nv.constant0._Z9HL_kernelPKhmmPh:
	.zero		928


//--------------------- SYMBOLS --------------------------

	.type		.nv.reservedSmem.offset0,@object
	.size		.nv.reservedSmem.offset0,0x4
